//
// Generated by NVIDIA NVVM Compiler
//
// Compiler Build ID: CL-36424714
// Cuda compilation tools, release 13.0, V13.0.88
// Based on NVVM 20.0.0
//

.version 9.0
.target sm_100
.address_size 64

	// .globl	DepthConvFused_2_kernel0

.visible .entry DepthConvFused_2_kernel0(
	.param .u64 .ptr .align 1 DepthConvFused_2_kernel0_param_0,
	.param .u64 .ptr .align 1 DepthConvFused_2_kernel0_param_1,
	.param .u64 .ptr .align 1 DepthConvFused_2_kernel0_param_2,
	.param .u64 .ptr .align 1 DepthConvFused_2_kernel0_param_3,
	.param .u64 .ptr .align 1 DepthConvFused_2_kernel0_param_4
)
{


	ret;

}


// ===== COMPILED SASS (sm_100) =====

	.target	sm_100

	.elftype	@"ET_EXEC"


//--------------------- .note.nv.tkinfo           --------------------------
	.section	.note.nv.tkinfo,"",@"SHT_NOTE"
	.sectionflags	@"SHF_NOTE_NV_TKINFO"
	.tkinfo
        /*0018*/ 	.word	0x00000002
        /*0030*/ 	.string	""
        /*0030*/ 	.string	"ptxas"
        /*0030*/ 	.string	"Cuda compilation tools, release 13.0, V13.0.88"
        /*0030*/ 	.string	"Build cuda_13.0.r13.0/compiler.36424714_0"
        /*0030*/ 	.string	"-arch sm_100 -m 64 "



//--------------------- .note.nv.cuinfo           --------------------------
	.section	.note.nv.cuinfo,"",@"SHT_NOTE"
	.sectionflags	@"SHF_NOTE_NV_CUINFO"
        /*0018*/ 	.short	0x0002
        /*001a*/ 	.short	0x0064
        /*001c*/ 	.short	0x0082
	.zero		2


//--------------------- .nv.info                  --------------------------
	.section	.nv.info,"",@"SHT_CUDA_INFO"
	.align	4


	//----- nvinfo : EIATTR_REGCOUNT
	.align		4
        /*0000*/ 	.byte	0x04, 0x2f
        /*0002*/ 	.short	(.L_1 - .L_0)
	.align		4
.L_0:
        /*0004*/ 	.word	index@(DepthConvFused_2_kernel0)
        /*0008*/ 	.word	0x00000004


	//----- nvinfo : EIATTR_FRAME_SIZE
	.align		4
.L_1:
        /*000c*/ 	.byte	0x04, 0x11
        /*000e*/ 	.short	(.L_3 - .L_2)
	.align		4
.L_2:
        /*0010*/ 	.word	index@(DepthConvFused_2_kernel0)
        /*0014*/ 	.word	0x00000000


	//----- nvinfo : EIATTR_MIN_STACK_SIZE
	.align		4
.L_3:
        /*0018*/ 	.byte	0x04, 0x12
        /*001a*/ 	.short	(.L_5 - .L_4)
	.align		4
.L_4:
        /*001c*/ 	.word	index@(DepthConvFused_2_kernel0)
        /*0020*/ 	.word	0x00000000
.L_5:


//--------------------- .nv.compat                --------------------------
	.section	.nv.compat,"",@"SHT_CUDA_COMPAT_INFO"
	.align	4
        /*0000*/ 	.byte	0x02, 0x09, 0x00, 0x00, 0x02, 0x02, 0x01, 0x00, 0x02, 0x05, 0x05, 0x00, 0x03, 0x07, 0x01, 0x01
        /*0010*/ 	.byte	0x02, 0x03, 0x00, 0x00, 0x02, 0x06, 0x01, 0x00, 0x04, 0x0b, 0x08, 0x00, 0x09, 0x00, 0x00, 0x00
        /*0020*/ 	.byte	0x00, 0x00, 0x00, 0x00


//--------------------- .nv.info.DepthConvFused_2_kernel0 --------------------------
	.section	.nv.info.DepthConvFused_2_kernel0,"",@"SHT_CUDA_INFO"
	.sectionflags	@""
	.align	4


	//----- nvinfo : EIATTR_CUDA_API_VERSION
	.align		4
        /*0000*/ 	.byte	0x04, 0x37
        /*0002*/ 	.short	(.L_7 - .L_6)
.L_6:
        /*0004*/ 	.word	0x00000082


	//----- nvinfo : EIATTR_KPARAM_INFO
	.align		4
.L_7:
        /*0008*/ 	.byte	0x04, 0x17
        /*000a*/ 	.short	(.L_9 - .L_8)
.L_8:
        /*000c*/ 	.word	0x00000000
        /*0010*/ 	.short	0x0004
        /*0012*/ 	.short	0x0020
        /*0014*/ 	.byte	0x00, 0xf5, 0x21, 0x00


	//----- nvinfo : EIATTR_KPARAM_INFO
	.align		4
.L_9:
        /*0018*/ 	.byte	0x04, 0x17
        /*001a*/ 	.short	(.L_11 - .L_10)
.L_10:
        /*001c*/ 	.word	0x00000000
        /*0020*/ 	.short	0x0003
        /*0022*/ 	.short	0x0018
        /*0024*/ 	.byte	0x00, 0xf5, 0x21, 0x00


	//----- nvinfo : EIATTR_KPARAM_INFO
	.align		4
.L_11:
        /*0028*/ 	.byte	0x04, 0x17
        /*002a*/ 	.short	(.L_13 - .L_12)
.L_12:
        /*002c*/ 	.word	0x00000000
        /*0030*/ 	.short	0x0002
        /*0032*/ 	.short	0x0010
        /*0034*/ 	.byte	0x00, 0xf5, 0x21, 0x00


	//----- nvinfo : EIATTR_KPARAM_INFO
	.align		4
.L_13:
        /*0038*/ 	.byte	0x04, 0x17
        /*003a*/ 	.short	(.L_15 - .L_14)
.L_14:
        /*003c*/ 	.word	0x00000000
        /*0040*/ 	.short	0x0001
        /*0042*/ 	.short	0x0008
        /*0044*/ 	.byte	0x00, 0xf5, 0x21, 0x00


	//----- nvinfo : EIATTR_KPARAM_INFO
	.align		4
.L_15:
        /*0048*/ 	.byte	0x04, 0x17
        /*004a*/ 	.short	(.L_17 - .L_16)
.L_16:
        /*004c*/ 	.word	0x00000000
        /*0050*/ 	.short	0x0000
        /*0052*/ 	.short	0x0000
        /*0054*/ 	.byte	0x00, 0xf5, 0x21, 0x00


	//----- nvinfo : EIATTR_SPARSE_MMA_MASK
	.align		4
.L_17:
        /*0058*/ 	.byte	0x03, 0x50
        /*005a*/ 	.short	0x0000


	//----- nvinfo : EIATTR_MAXREG_COUNT
	.align		4
        /*005c*/ 	.byte	0x03, 0x1b
        /*005e*/ 	.short	0x00ff


	//----- nvinfo : EIATTR_MERCURY_ISA_VERSION
	.align		4
        /*0060*/ 	.byte	0x03, 0x5f
        /*0062*/ 	.short	0x0101


	//----- nvinfo : EIATTR_VRC_CTA_INIT_COUNT
	.align		4
        /*0064*/ 	.byte	0x02, 0x4a
	.zero		1
	.zero		1


	//----- nvinfo : EIATTR_EXIT_INSTR_OFFSETS
	.align		4
        /*0068*/ 	.byte	0x04, 0x1c
        /*006a*/ 	.short	(.L_19 - .L_18)


	//   ....[0]....
.L_18:
        /*006c*/ 	.word	0x00000010


	//----- nvinfo : EIATTR_CBANK_PARAM_SIZE
	.align		4
.L_19:
        /*0070*/ 	.byte	0x03, 0x19
        /*0072*/ 	.short	0x0028


	//----- nvinfo : EIATTR_PARAM_CBANK
	.align		4
        /*0074*/ 	.byte	0x04, 0x0a
        /*0076*/ 	.short	(.L_21 - .L_20)
	.align		4
.L_20:
        /*0078*/ 	.word	index@(.nv.constant0.DepthConvFused_2_kernel0)
        /*007c*/ 	.short	0x0380
        /*007e*/ 	.short	0x0028


	//----- nvinfo : EIATTR_SW_WAR
	.align		4
.L_21:
        /*0080*/ 	.byte	0x04, 0x36
        /*0082*/ 	.short	(.L_23 - .L_22)
.L_22:
        /*0084*/ 	.word	0x00000008
.L_23:


//--------------------- .nv.callgraph             --------------------------
	.section	.nv.callgraph,"",@"SHT_CUDA_CALLGRAPH"
	.align	4
	.sectionentsize	8
	.align		4
        /*0000*/ 	.word	0x00000000
	.align		4
        /*0004*/ 	.word	0xffffffff
	.align		4
        /*0008*/ 	.word	0x00000000
	.align		4
        /*000c*/ 	.word	0xfffffffe
	.align		4
        /*0010*/ 	.word	0x00000000
	.align		4
        /*0014*/ 	.word	0xfffffffd
	.align		4
        /*0018*/ 	.word	0x00000000
	.align		4
        /*001c*/ 	.word	0xfffffffc


//--------------------- .text.DepthConvFused_2_kernel0 --------------------------
	.section	.text.DepthConvFused_2_kernel0,"ax",@progbits
	.align	128
        .global         DepthConvFused_2_kernel0
        .type           DepthConvFused_2_kernel0,@function
        .size           DepthConvFused_2_kernel0,(.L_x_1 - DepthConvFused_2_kernel0)
        .other          DepthConvFused_2_kernel0,@"STO_CUDA_ENTRY STV_DEFAULT"
DepthConvFused_2_kernel0:
.text.DepthConvFused_2_kernel0:
[----:B------:R-:W-:Y:S01]  /*0000*/  LDC R1, c[0x0][0x37c] ;  /* 0x0000df00ff017b82 */ /* 0x000fe20000000800 */
[----:B------:R-:W-:Y:S05]  /*0010*/  EXIT ;  /* 0x000000000000794d */ /* 0x000fea0003800000 */
.L_x_0:
[----:B------:R-:W-:-:S00]  /*0020*/  BRA `(.L_x_0) ;  /* 0xfffffffc00fc7947 */ /* 0x000fc0000383ffff */
[----:B------:R-:W-:-:S00]  /*0030*/  NOP ;  /* 0x0000000000007918 */ /* 0x000fc00000000000 */
        /* <DEDUP_REMOVED lines=12> */
.L_x_1:


//--------------------- .nv.shared.reserved.0     --------------------------
	.section	.nv.shared.reserved.0,"aw",@nobits
	.weak		__nv_reservedSMEM_offset_0_alias
	.size		__nv_reservedSMEM_offset_0_alias, 0, 64
	.other		__nv_reservedSMEM_offset_0_alias,@"STO_CUDA_RESERVED_SHARED STV_DEFAULT"
__nv_reservedSMEM_offset_0_alias:
	.zero		0
	.zero		64


//--------------------- .nv.constant0.DepthConvFused_2_kernel0 --------------------------
	.section	.nv.constant0.DepthConvFused_2_kernel0,"a",@progbits
	.sectionflags	@""
	.align	4
.nv.constant0.DepthConvFused_2_kernel0:
	.zero		936


//--------------------- SYMBOLS --------------------------

	.type		.nv.reservedSmem.offset0,@object
	.size		.nv.reservedSmem.offset0,0x4
